//
// Generated by NVIDIA NVVM Compiler
//
// Compiler Build ID: CL-36424714
// Cuda compilation tools, release 13.0, V13.0.88
// Based on NVVM 20.0.0
//

.version 9.0
.target sm_100
.address_size 64

	// .globl	_Z6kernelPdS_S_i

.visible .entry _Z6kernelPdS_S_i(
	.param .u64 .ptr .align 1 _Z6kernelPdS_S_i_param_0,
	.param .u64 .ptr .align 1 _Z6kernelPdS_S_i_param_1,
	.param .u64 .ptr .align 1 _Z6kernelPdS_S_i_param_2,
	.param .u32 _Z6kernelPdS_S_i_param_3
)
{
	.reg .pred 	%p<7>;
	.reg .b32 	%r<31>;
	.reg .b64 	%rd<25>;
	.reg .b64 	%fd<16>;

	ld.param.u64 	%rd4, [_Z6kernelPdS_S_i_param_0];
	ld.param.u64 	%rd5, [_Z6kernelPdS_S_i_param_1];
	ld.param.u64 	%rd6, [_Z6kernelPdS_S_i_param_2];
	ld.param.u32 	%r12, [_Z6kernelPdS_S_i_param_3];
	cvta.to.global.u64 	%rd1, %rd6;
	cvta.to.global.u64 	%rd2, %rd5;
	cvta.to.global.u64 	%rd3, %rd4;
	mov.u32 	%r13, %ntid.x;
	mov.u32 	%r14, %ctaid.x;
	mov.u32 	%r15, %tid.x;
	mad.lo.s32 	%r29, %r13, %r14, %r15;
	mov.u32 	%r16, %nctaid.x;
	mul.lo.s32 	%r2, %r16, %r13;
	setp.ge.s32 	%p1, %r29, %r12;
	@%p1 bra 	$L__BB0_7;
	add.s32 	%r17, %r29, %r2;
	max.s32 	%r18, %r12, %r17;
	setp.lt.s32 	%p2, %r17, %r12;
	selp.u32 	%r19, 1, 0, %p2;
	add.s32 	%r20, %r17, %r19;
	sub.s32 	%r21, %r18, %r20;
	div.u32 	%r22, %r21, %r2;
	add.s32 	%r3, %r22, %r19;
	and.b32  	%r23, %r3, 3;
	setp.eq.s32 	%p3, %r23, 3;
	@%p3 bra 	$L__BB0_4;
	add.s32 	%r24, %r3, 1;
	and.b32  	%r25, %r24, 3;
	neg.s32 	%r27, %r25;
$L__BB0_3:
	.pragma "nounroll";
	mul.wide.s32 	%rd7, %r29, 8;
	add.s64 	%rd8, %rd1, %rd7;
	add.s64 	%rd9, %rd2, %rd7;
	add.s64 	%rd10, %rd3, %rd7;
	ld.global.f64 	%fd1, [%rd10];
	ld.global.f64 	%fd2, [%rd9];
	mul.f64 	%fd3, %fd1, %fd2;
	st.global.f64 	[%rd8], %fd3;
	add.s32 	%r29, %r29, %r2;
	add.s32 	%r27, %r27, 1;
	setp.ne.s32 	%p4, %r27, 0;
	@%p4 bra 	$L__BB0_3;
$L__BB0_4:
	setp.lt.u32 	%p5, %r3, 3;
	@%p5 bra 	$L__BB0_7;
	mul.wide.s32 	%rd15, %r2, 8;
	shl.b32 	%r26, %r2, 2;
$L__BB0_6:
	mul.wide.s32 	%rd11, %r29, 8;
	add.s64 	%rd12, %rd3, %rd11;
	ld.global.f64 	%fd4, [%rd12];
	add.s64 	%rd13, %rd2, %rd11;
	ld.global.f64 	%fd5, [%rd13];
	mul.f64 	%fd6, %fd4, %fd5;
	add.s64 	%rd14, %rd1, %rd11;
	st.global.f64 	[%rd14], %fd6;
	add.s64 	%rd16, %rd12, %rd15;
	ld.global.f64 	%fd7, [%rd16];
	add.s64 	%rd17, %rd13, %rd15;
	ld.global.f64 	%fd8, [%rd17];
	mul.f64 	%fd9, %fd7, %fd8;
	add.s64 	%rd18, %rd14, %rd15;
	st.global.f64 	[%rd18], %fd9;
	add.s64 	%rd19, %rd16, %rd15;
	ld.global.f64 	%fd10, [%rd19];
	add.s64 	%rd20, %rd17, %rd15;
	ld.global.f64 	%fd11, [%rd20];
	mul.f64 	%fd12, %fd10, %fd11;
	add.s64 	%rd21, %rd18, %rd15;
	st.global.f64 	[%rd21], %fd12;
	add.s64 	%rd22, %rd19, %rd15;
	ld.global.f64 	%fd13, [%rd22];
	add.s64 	%rd23, %rd20, %rd15;
	ld.global.f64 	%fd14, [%rd23];
	mul.f64 	%fd15, %fd13, %fd14;
	add.s64 	%rd24, %rd21, %rd15;
	st.global.f64 	[%rd24], %fd15;
	add.s32 	%r29, %r26, %r29;
	setp.lt.s32 	%p6, %r29, %r12;
	@%p6 bra 	$L__BB0_6;
$L__BB0_7:
	ret;

}


// ===== COMPILED SASS (sm_100) =====

	.target	sm_100

	.elftype	@"ET_EXEC"


//--------------------- .note.nv.tkinfo           --------------------------
	.section	.note.nv.tkinfo,"",@"SHT_NOTE"
	.sectionflags	@"SHF_NOTE_NV_TKINFO"
	.tkinfo
        /*0018*/ 	.word	0x00000002
        /*0030*/ 	.string	""
        /*0030*/ 	.string	"ptxas"
        /*0030*/ 	.string	"Cuda compilation tools, release 13.0, V13.0.88"
        /*0030*/ 	.string	"Build cuda_13.0.r13.0/compiler.36424714_0"
        /*0030*/ 	.string	"-arch sm_100 -m 64 "



//--------------------- .note.nv.cuinfo           --------------------------
	.section	.note.nv.cuinfo,"",@"SHT_NOTE"
	.sectionflags	@"SHF_NOTE_NV_CUINFO"
        /*0018*/ 	.short	0x0002
        /*001a*/ 	.short	0x0064
        /*001c*/ 	.short	0x0082
	.zero		2


//--------------------- .nv.info                  --------------------------
	.section	.nv.info,"",@"SHT_CUDA_INFO"
	.align	4


	//----- nvinfo : EIATTR_REGCOUNT
	.align		4
        /*0000*/ 	.byte	0x04, 0x2f
        /*0002*/ 	.short	(.L_1 - .L_0)
	.align		4
.L_0:
        /*0004*/ 	.word	index@(_Z6kernelPdS_S_i)
        /*0008*/ 	.word	0x0000001a


	//----- nvinfo : EIATTR_FRAME_SIZE
	.align		4
.L_1:
        /*000c*/ 	.byte	0x04, 0x11
        /*000e*/ 	.short	(.L_3 - .L_2)
	.align		4
.L_2:
        /*0010*/ 	.word	index@(_Z6kernelPdS_S_i)
        /*0014*/ 	.word	0x00000000


	//----- nvinfo : EIATTR_MIN_STACK_SIZE
	.align		4
.L_3:
        /*0018*/ 	.byte	0x04, 0x12
        /*001a*/ 	.short	(.L_5 - .L_4)
	.align		4
.L_4:
        /*001c*/ 	.word	index@(_Z6kernelPdS_S_i)
        /*0020*/ 	.word	0x00000000
.L_5:


//--------------------- .nv.compat                --------------------------
	.section	.nv.compat,"",@"SHT_CUDA_COMPAT_INFO"
	.align	4
        /*0000*/ 	.byte	0x02, 0x09, 0x00, 0x00, 0x02, 0x02, 0x01, 0x00, 0x02, 0x05, 0x05, 0x00, 0x03, 0x07, 0x01, 0x01
        /*0010*/ 	.byte	0x02, 0x03, 0x00, 0x00, 0x02, 0x06, 0x01, 0x00, 0x04, 0x0b, 0x08, 0x00, 0x01, 0x00, 0x00, 0x00
        /*0020*/ 	.byte	0x00, 0x00, 0x00, 0x00


//--------------------- .nv.info._Z6kernelPdS_S_i --------------------------
	.section	.nv.info._Z6kernelPdS_S_i,"",@"SHT_CUDA_INFO"
	.sectionflags	@""
	.align	4


	//----- nvinfo : EIATTR_CUDA_API_VERSION
	.align		4
        /*0000*/ 	.byte	0x04, 0x37
        /*0002*/ 	.short	(.L_7 - .L_6)
.L_6:
        /*0004*/ 	.word	0x00000082


	//----- nvinfo : EIATTR_KPARAM_INFO
	.align		4
.L_7:
        /*0008*/ 	.byte	0x04, 0x17
        /*000a*/ 	.short	(.L_9 - .L_8)
.L_8:
        /*000c*/ 	.word	0x00000000
        /*0010*/ 	.short	0x0003
        /*0012*/ 	.short	0x0018
        /*0014*/ 	.byte	0x00, 0xf0, 0x11, 0x00


	//----- nvinfo : EIATTR_KPARAM_INFO
	.align		4
.L_9:
        /*0018*/ 	.byte	0x04, 0x17
        /*001a*/ 	.short	(.L_11 - .L_10)
.L_10:
        /*001c*/ 	.word	0x00000000
        /*0020*/ 	.short	0x0002
        /*0022*/ 	.short	0x0010
        /*0024*/ 	.byte	0x00, 0xf5, 0x21, 0x00


	//----- nvinfo : EIATTR_KPARAM_INFO
	.align		4
.L_11:
        /*0028*/ 	.byte	0x04, 0x17
        /*002a*/ 	.short	(.L_13 - .L_12)
.L_12:
        /*002c*/ 	.word	0x00000000
        /*0030*/ 	.short	0x0001
        /*0032*/ 	.short	0x0008
        /*0034*/ 	.byte	0x00, 0xf5, 0x21, 0x00


	//----- nvinfo : EIATTR_KPARAM_INFO
	.align		4
.L_13:
        /*0038*/ 	.byte	0x04, 0x17
        /*003a*/ 	.short	(.L_15 - .L_14)
.L_14:
        /*003c*/ 	.word	0x00000000
        /*0040*/ 	.short	0x0000
        /*0042*/ 	.short	0x0000
        /*0044*/ 	.byte	0x00, 0xf5, 0x21, 0x00


	//----- nvinfo : EIATTR_SPARSE_MMA_MASK
	.align		4
.L_15:
        /*0048*/ 	.byte	0x03, 0x50
        /*004a*/ 	.short	0x0000


	//----- nvinfo : EIATTR_MAXREG_COUNT
	.align		4
        /*004c*/ 	.byte	0x03, 0x1b
        /*004e*/ 	.short	0x00ff


	//----- nvinfo : EIATTR_MERCURY_ISA_VERSION
	.align		4
        /*0050*/ 	.byte	0x03, 0x5f
        /*0052*/ 	.short	0x0101


	//----- nvinfo : EIATTR_VRC_CTA_INIT_COUNT
	.align		4
        /*0054*/ 	.byte	0x02, 0x4a
	.zero		1
	.zero		1


	//----- nvinfo : EIATTR_EXIT_INSTR_OFFSETS
	.align		4
        /*0058*/ 	.byte	0x04, 0x1c
        /*005a*/ 	.short	(.L_17 - .L_16)


	//   ....[0]....
.L_16:
        /*005c*/ 	.word	0x00000090


	//   ....[1]....
        /*0060*/ 	.word	0x000003a0


	//   ....[2]....
        /*0064*/ 	.word	0x000005d0


	//----- nvinfo : EIATTR_CRS_STACK_SIZE
	.align		4
.L_17:
        /*0068*/ 	.byte	0x04, 0x1e
        /*006a*/ 	.short	(.L_19 - .L_18)
.L_18:
        /*006c*/ 	.word	0x00000000


	//----- nvinfo : EIATTR_CBANK_PARAM_SIZE
	.align		4
.L_19:
        /*0070*/ 	.byte	0x03, 0x19
        /*0072*/ 	.short	0x001c


	//----- nvinfo : EIATTR_PARAM_CBANK
	.align		4
        /*0074*/ 	.byte	0x04, 0x0a
        /*0076*/ 	.short	(.L_21 - .L_20)
	.align		4
.L_20:
        /*0078*/ 	.word	index@(.nv.constant0._Z6kernelPdS_S_i)
        /*007c*/ 	.short	0x0380
        /*007e*/ 	.short	0x001c


	//----- nvinfo : EIATTR_SW_WAR
	.align		4
.L_21:
        /*0080*/ 	.byte	0x04, 0x36
        /*0082*/ 	.short	(.L_23 - .L_22)
.L_22:
        /*0084*/ 	.word	0x00000008
.L_23:


//--------------------- .nv.callgraph             --------------------------
	.section	.nv.callgraph,"",@"SHT_CUDA_CALLGRAPH"
	.align	4
	.sectionentsize	8
	.align		4
        /*0000*/ 	.word	0x00000000
	.align		4
        /*0004*/ 	.word	0xffffffff
	.align		4
        /*0008*/ 	.word	0x00000000
	.align		4
        /*000c*/ 	.word	0xfffffffe
	.align		4
        /*0010*/ 	.word	0x00000000
	.align		4
        /*0014*/ 	.word	0xfffffffd
	.align		4
        /*0018*/ 	.word	0x00000000
	.align		4
        /*001c*/ 	.word	0xfffffffc


//--------------------- .text._Z6kernelPdS_S_i    --------------------------
	.section	.text._Z6kernelPdS_S_i,"ax",@progbits
	.align	128
        .global         _Z6kernelPdS_S_i
        .type           _Z6kernelPdS_S_i,@function
        .size           _Z6kernelPdS_S_i,(.L_x_5 - _Z6kernelPdS_S_i)
        .other          _Z6kernelPdS_S_i,@"STO_CUDA_ENTRY STV_DEFAULT"
_Z6kernelPdS_S_i:
.text._Z6kernelPdS_S_i:
[----:B------:R-:W-:Y:S01]  /*0000*/  LDC R1, c[0x0][0x37c] ;  /* 0x0000df00ff017b82 */ /* 0x000fe20000000800 */
[----:B------:R-:W0:Y:S01]  /*0010*/  S2R R3, SR_CTAID.X ;  /* 0x0000000000037919 */ /* 0x000e220000002500 */
[----:B------:R-:W0:Y:S06]  /*0020*/  LDCU UR4, c[0x0][0x360] ;  /* 0x00006c00ff0477ac */ /* 0x000e2c0008000800 */
[----:B------:R-:W1:Y:S01]  /*0030*/  LDC R2, c[0x0][0x370] ;  /* 0x0000dc00ff027b82 */ /* 0x000e620000000800 */
[----:B------:R-:W0:Y:S01]  /*0040*/  S2R R0, SR_TID.X ;  /* 0x0000000000007919 */ /* 0x000e220000002100 */
[----:B------:R-:W2:Y:S01]  /*0050*/  LDCU UR6, c[0x0][0x398] ;  /* 0x00007300ff0677ac */ /* 0x000ea20008000800 */
[----:B0-----:R-:W-:-:S02]  /*0060*/  IMAD R3, R3, UR4, R0 ;  /* 0x0000000403037c24 */ /* 0x001fc4000f8e0200 */
[----:B-1----:R-:W-:-:S03]  /*0070*/  IMAD R0, R2, UR4, RZ ;  /* 0x0000000402007c24 */ /* 0x002fc6000f8e02ff */
[----:B--2---:R-:W-:-:S13]  /*0080*/  ISETP.GE.AND P0, PT, R3, UR6, PT ;  /* 0x0000000603007c0c */ /* 0x004fda000bf06270 */
[----:B------:R-:W-:Y:S05]  /*0090*/  @P0 EXIT ;  /* 0x000000000000094d */ /* 0x000fea0003800000 */
[----:B------:R-:W0:Y:S01]  /*00a0*/  I2F.U32.RP R8, R0 ;  /* 0x0000000000087306 */ /* 0x000e220000209000 */
[C---:B------:R-:W-:Y:S01]  /*00b0*/  IMAD.IADD R2, R0.reuse, 0x1, R3 ;  /* 0x0000000100027824 */ /* 0x040fe200078e0203 */
[----:B------:R-:W-:Y:S01]  /*00c0*/  IADD3 R9, PT, PT, RZ, -R0, RZ ;  /* 0x80000000ff097210 */ /* 0x000fe20007ffe0ff */
[----:B------:R-:W1:Y:S01]  /*00d0*/  LDCU.64 UR4, c[0x0][0x358] ;  /* 0x00006b00ff0477ac */ /* 0x000e620008000a00 */
[----:B------:R-:W-:Y:S01]  /*00e0*/  ISETP.NE.U32.AND P2, PT, R0, RZ, PT ;  /* 0x000000ff0000720c */ /* 0x000fe20003f45070 */
[----:B------:R-:W-:Y:S01]  /*00f0*/  BSSY.RECONVERGENT B0, `(.L_x_0) ;  /* 0x000002a000007945 */ /* 0x000fe20003800200 */
[C---:B------:R-:W-:Y:S02]  /*0100*/  ISETP.GE.AND P0, PT, R2.reuse, UR6, PT ;  /* 0x0000000602007c0c */ /* 0x040fe4000bf06270 */
[----:B------:R-:W-:Y:S02]  /*0110*/  VIMNMX R7, PT, PT, R2, UR6, !PT ;  /* 0x0000000602077c48 */ /* 0x000fe4000ffe0100 */
[----:B------:R-:W-:-:S04]  /*0120*/  SEL R6, RZ, 0x1, P0 ;  /* 0x00000001ff067807 */ /* 0x000fc80000000000 */
[----:B------:R-:W-:Y:S01]  /*0130*/  IADD3 R7, PT, PT, R7, -R2, -R6 ;  /* 0x8000000207077210 */ /* 0x000fe20007ffe806 */
[----:B0-----:R-:W0:Y:S02]  /*0140*/  MUFU.RCP R8, R8 ;  /* 0x0000000800087308 */ /* 0x001e240000001000 */
[----:B0-----:R-:W-:-:S06]  /*0150*/  IADD3 R4, PT, PT, R8, 0xffffffe, RZ ;  /* 0x0ffffffe08047810 */ /* 0x001fcc0007ffe0ff */
[----:B------:R0:W2:Y:S02]  /*0160*/  F2I.FTZ.U32.TRUNC.NTZ R5, R4 ;  /* 0x0000000400057305 */ /* 0x0000a4000021f000 */
[----:B0-----:R-:W-:Y:S02]  /*0170*/  HFMA2 R4, -RZ, RZ, 0, 0 ;  /* 0x00000000ff047431 */ /* 0x001fe400000001ff */
[----:B--2---:R-:W-:-:S04]  /*0180*/  IMAD R9, R9, R5, RZ ;  /* 0x0000000509097224 */ /* 0x004fc800078e02ff */
[----:B------:R-:W-:-:S06]  /*0190*/  IMAD.HI.U32 R8, R5, R9, R4 ;  /* 0x0000000905087227 */ /* 0x000fcc00078e0004 */
[----:B------:R-:W-:-:S05]  /*01a0*/  IMAD.HI.U32 R5, R8, R7, RZ ;  /* 0x0000000708057227 */ /* 0x000fca00078e00ff */
[----:B------:R-:W-:-:S05]  /*01b0*/  IADD3 R2, PT, PT, -R5, RZ, RZ ;  /* 0x000000ff05027210 */ /* 0x000fca0007ffe1ff */
[----:B------:R-:W-:-:S05]  /*01c0*/  IMAD R7, R0, R2, R7 ;  /* 0x0000000200077224 */ /* 0x000fca00078e0207 */
[----:B------:R-:W-:-:S13]  /*01d0*/  ISETP.GE.U32.AND P0, PT, R7, R0, PT ;  /* 0x000000000700720c */ /* 0x000fda0003f06070 */
[----:B------:R-:W-:Y:S01]  /*01e0*/  @P0 IMAD.IADD R7, R7, 0x1, -R0 ;  /* 0x0000000107070824 */ /* 0x000fe200078e0a00 */
[----:B------:R-:W-:-:S04]  /*01f0*/  @P0 IADD3 R5, PT, PT, R5, 0x1, RZ ;  /* 0x0000000105050810 */ /* 0x000fc80007ffe0ff */
[----:B------:R-:W-:-:S13]  /*0200*/  ISETP.GE.U32.AND P1, PT, R7, R0, PT ;  /* 0x000000000700720c */ /* 0x000fda0003f26070 */
[----:B------:R-:W-:Y:S02]  /*0210*/  @P1 IADD3 R5, PT, PT, R5, 0x1, RZ ;  /* 0x0000000105051810 */ /* 0x000fe40007ffe0ff */
[----:B------:R-:W-:-:S05]  /*0220*/  @!P2 LOP3.LUT R5, RZ, R0, RZ, 0x33, !PT ;  /* 0x00000000ff05a212 */ /* 0x000fca00078e33ff */
[----:B------:R-:W-:-:S05]  /*0230*/  IMAD.IADD R2, R6, 0x1, R5 ;  /* 0x0000000106027824 */ /* 0x000fca00078e0205 */
[C---:B------:R-:W-:Y:S02]  /*0240*/  LOP3.LUT R4, R2.reuse, 0x3, RZ, 0xc0, !PT ;  /* 0x0000000302047812 */ /* 0x040fe400078ec0ff */
[----:B------:R-:W-:Y:S02]  /*0250*/  ISETP.GE.U32.AND P1, PT, R2, 0x3, PT ;  /* 0x000000030200780c */ /* 0x000fe40003f26070 */
[----:B------:R-:W-:-:S13]  /*0260*/  ISETP.NE.AND P0, PT, R4, 0x3, PT ;  /* 0x000000030400780c */ /* 0x000fda0003f05270 */
[----:B-1----:R-:W-:Y:S05]  /*0270*/  @!P0 BRA `(.L_x_1) ;  /* 0x0000000000448947 */ /* 0x002fea0003800000 */
[----:B------:R-:W0:Y:S01]  /*0280*/  LDC.64 R4, c[0x0][0x390] ;  /* 0x0000e400ff047b82 */ /* 0x000e220000000a00 */
[----:B------:R-:W-:-:S04]  /*0290*/  IADD3 R2, PT, PT, R2, 0x1, RZ ;  /* 0x0000000102027810 */ /* 0x000fc80007ffe0ff */
[----:B------:R-:W-:-:S03]  /*02a0*/  LOP3.LUT R2, R2, 0x3, RZ, 0xc0, !PT ;  /* 0x0000000302027812 */ /* 0x000fc600078ec0ff */
[----:B------:R-:W1:Y:S01]  /*02b0*/  LDC.64 R6, c[0x0][0x380] ;  /* 0x0000e000ff067b82 */ /* 0x000e620000000a00 */
[----:B------:R-:W-:-:S07]  /*02c0*/  IADD3 R2, PT, PT, -R2, RZ, RZ ;  /* 0x000000ff02027210 */ /* 0x000fce0007ffe1ff */
[----:B------:R-:W2:Y:S02]  /*02d0*/  LDC.64 R8, c[0x0][0x388] ;  /* 0x0000e200ff087b82 */ /* 0x000ea40000000a00 */
.L_x_2:
[----:B--2---:R-:W-:-:S04]  /*02e0*/  IMAD.WIDE R12, R3, 0x8, R8 ;  /* 0x00000008030c7825 */ /* 0x004fc800078e0208 */
[C---:B-1----:R-:W-:Y:S02]  /*02f0*/  IMAD.WIDE R14, R3.reuse, 0x8, R6 ;  /* 0x00000008030e7825 */ /* 0x042fe400078e0206 */
[----:B------:R-:W2:Y:S04]  /*0300*/  LDG.E.64 R12, desc[UR4][R12.64] ;  /* 0x000000040c0c7981 */ /* 0x000ea8000c1e1b00 */
[----:B------:R-:W2:Y:S01]  /*0310*/  LDG.E.64 R14, desc[UR4][R14.64] ;  /* 0x000000040e0e7981 */ /* 0x000ea2000c1e1b00 */
[----:B0--3--:R-:W-:Y:S01]  /*0320*/  IMAD.WIDE R10, R3, 0x8, R4 ;  /* 0x00000008030a7825 */ /* 0x009fe200078e0204 */
[----:B------:R-:W-:-:S03]  /*0330*/  IADD3 R3, PT, PT, R0, R3, RZ ;  /* 0x0000000300037210 */ /* 0x000fc60007ffe0ff */
[----:B------:R-:W-:-:S05]  /*0340*/  VIADD R2, R2, 0x1 ;  /* 0x0000000102027836 */ /* 0x000fca0000000000 */
[----:B------:R-:W-:Y:S01]  /*0350*/  ISETP.NE.AND P0, PT, R2, RZ, PT ;  /* 0x000000ff0200720c */ /* 0x000fe20003f05270 */
[----:B--2---:R-:W-:-:S07]  /*0360*/  DMUL R16, R14, R12 ;  /* 0x0000000c0e107228 */ /* 0x004fce0000000000 */
[----:B------:R3:W-:Y:S05]  /*0370*/  STG.E.64 desc[UR4][R10.64], R16 ;  /* 0x000000100a007986 */ /* 0x0007ea000c101b04 */
[----:B------:R-:W-:Y:S05]  /*0380*/  @P0 BRA `(.L_x_2) ;  /* 0xfffffffc00d40947 */ /* 0x000fea000383ffff */
.L_x_1:
[----:B------:R-:W-:Y:S05]  /*0390*/  BSYNC.RECONVERGENT B0 ;  /* 0x0000000000007941 */ /* 0x000fea0003800200 */
.L_x_0:
[----:B------:R-:W-:Y:S05]  /*03a0*/  @!P1 EXIT ;  /* 0x000000000000994d */ /* 0x000fea0003800000 */
.L_x_3:
[----:B0-----:R-:W0:Y:S08]  /*03b0*/  LDC.64 R4, c[0x0][0x380] ;  /* 0x0000e000ff047b82 */ /* 0x001e300000000a00 */
[----:B------:R-:W3:Y:S08]  /*03c0*/  LDC.64 R6, c[0x0][0x388] ;  /* 0x0000e200ff067b82 */ /* 0x000ef00000000a00 */
[----:B------:R-:W1:Y:S01]  /*03d0*/  LDC.64 R8, c[0x0][0x390] ;  /* 0x0000e400ff087b82 */ /* 0x000e620000000a00 */
[----:B0-----:R-:W-:-:S05]  /*03e0*/  IMAD.WIDE R14, R3, 0x8, R4 ;  /* 0x00000008030e7825 */ /* 0x001fca00078e0204 */
[----:B------:R-:W2:Y:S01]  /*03f0*/  LDG.E.64 R4, desc[UR4][R14.64] ;  /* 0x000000040e047981 */ /* 0x000ea2000c1e1b00 */
[----:B---3--:R-:W-:-:S05]  /*0400*/  IMAD.WIDE R16, R3, 0x8, R6 ;  /* 0x0000000803107825 */ /* 0x008fca00078e0206 */
[----:B------:R-:W2:Y:S01]  /*0410*/  LDG.E.64 R6, desc[UR4][R16.64] ;  /* 0x0000000410067981 */ /* 0x000ea2000c1e1b00 */
[----:B------:R-:W-:-:S04]  /*0420*/  IMAD.WIDE R10, R0, 0x8, R16 ;  /* 0x00000008000a7825 */ /* 0x000fc800078e0210 */
[----:B-1----:R-:W-:Y:S01]  /*0430*/  IMAD.WIDE R22, R3, 0x8, R8 ;  /* 0x0000000803167825 */ /* 0x002fe200078e0208 */
[----:B--2---:R-:W-:-:S03]  /*0440*/  DMUL R4, R4, R6 ;  /* 0x0000000604047228 */ /* 0x004fc60000000000 */
[----:B------:R-:W-:-:S04]  /*0450*/  IMAD.WIDE R6, R0, 0x8, R14 ;  /* 0x0000000800067825 */ /* 0x000fc800078e020e */
[----:B------:R0:W-:Y:S04]  /*0460*/  STG.E.64 desc[UR4][R22.64], R4 ;  /* 0x0000000416007986 */ /* 0x0001e8000c101b04 */
[----:B------:R-:W2:Y:S04]  /*0470*/  LDG.E.64 R8, desc[UR4][R6.64] ;  /* 0x0000000406087981 */ /* 0x000ea8000c1e1b00 */
[----:B------:R-:W2:Y:S01]  /*0480*/  LDG.E.64 R12, desc[UR4][R10.64] ;  /* 0x000000040a0c7981 */ /* 0x000ea2000c1e1b00 */
[----:B------:R-:W-:-:S04]  /*0490*/  IMAD.WIDE R14, R0, 0x8, R6 ;  /* 0x00000008000e7825 */ /* 0x000fc800078e0206 */
[----:B------:R-:W-:Y:S01]  /*04a0*/  IMAD.WIDE R18, R0, 0x8, R10 ;  /* 0x0000000800127825 */ /* 0x000fe200078e020a */
[----:B--2---:R-:W-:-:S03]  /*04b0*/  DMUL R8, R8, R12 ;  /* 0x0000000c08087228 */ /* 0x004fc60000000000 */
[----:B------:R-:W-:-:S05]  /*04c0*/  IMAD.WIDE R12, R0, 0x8, R22 ;  /* 0x00000008000c7825 */ /* 0x000fca00078e0216 */
[----:B------:R1:W-:Y:S04]  /*04d0*/  STG.E.64 desc[UR4][R12.64], R8 ;  /* 0x000000080c007986 */ /* 0x0003e8000c101b04 */
[----:B------:R-:W2:Y:S04]  /*04e0*/  LDG.E.64 R16, desc[UR4][R14.64] ;  /* 0x000000040e107981 */ /* 0x000ea8000c1e1b00 */
[----:B------:R-:W2:Y:S01]  /*04f0*/  LDG.E.64 R20, desc[UR4][R18.64] ;  /* 0x0000000412147981 */ /* 0x000ea2000c1e1b00 */
[----:B0-----:R-:W-:-:S04]  /*0500*/  IMAD.WIDE R4, R0, 0x8, R12 ;  /* 0x0000000800047825 */ /* 0x001fc800078e020c */
[----:B------:R-:W-:-:S04]  /*0510*/  IMAD.WIDE R6, R0, 0x8, R14 ;  /* 0x0000000800067825 */ /* 0x000fc800078e020e */
[----:B------:R-:W-:Y:S01]  /*0520*/  IMAD.WIDE R10, R0, 0x8, R18 ;  /* 0x00000008000a7825 */ /* 0x000fe200078e0212 */
[----:B--2---:R-:W-:-:S07]  /*0530*/  DMUL R16, R16, R20 ;  /* 0x0000001410107228 */ /* 0x004fce0000000000 */
[----:B------:R0:W-:Y:S04]  /*0540*/  STG.E.64 desc[UR4][R4.64], R16 ;  /* 0x0000001004007986 */ /* 0x0001e8000c101b04 */
[----:B------:R-:W2:Y:S04]  /*0550*/  LDG.E.64 R6, desc[UR4][R6.64] ;  /* 0x0000000406067981 */ /* 0x000ea8000c1e1b00 */
[----:B------:R-:W2:Y:S01]  /*0560*/  LDG.E.64 R10, desc[UR4][R10.64] ;  /* 0x000000040a0a7981 */ /* 0x000ea2000c1e1b00 */
[C---:B-1----:R-:W-:Y:S01]  /*0570*/  IMAD.WIDE R8, R0.reuse, 0x8, R4 ;  /* 0x0000000800087825 */ /* 0x042fe200078e0204 */
[----:B------:R-:W-:-:S04]  /*0580*/  LEA R3, R0, R3, 0x2 ;  /* 0x0000000300037211 */ /* 0x000fc800078e10ff */
[----:B------:R-:W-:Y:S01]  /*0590*/  ISETP.GE.AND P0, PT, R3, UR6, PT ;  /* 0x0000000603007c0c */ /* 0x000fe2000bf06270 */
[----:B--2---:R-:W-:-:S07]  /*05a0*/  DMUL R20, R6, R10 ;  /* 0x0000000a06147228 */ /* 0x004fce0000000000 */
[----:B------:R0:W-:Y:S05]  /*05b0*/  STG.E.64 desc[UR4][R8.64], R20 ;  /* 0x0000001408007986 */ /* 0x0001ea000c101b04 */
[----:B------:R-:W-:Y:S05]  /*05c0*/  @!P0 BRA `(.L_x_3) ;  /* 0xfffffffc00788947 */ /* 0x000fea000383ffff */
[----:B------:R-:W-:Y:S05]  /*05d0*/  EXIT ;  /* 0x000000000000794d */ /* 0x000fea0003800000 */
.L_x_4:
[----:B------:R-:W-:-:S00]  /*05e0*/  BRA `(.L_x_4) ;  /* 0xfffffffc00fc7947 */ /* 0x000fc0000383ffff */
[----:B------:R-:W-:-:S00]  /*05f0*/  NOP ;  /* 0x0000000000007918 */ /* 0x000fc00000000000 */
        /* <DEDUP_REMOVED lines=8> */
.L_x_5:


//--------------------- .nv.shared.reserved.0     --------------------------
	.section	.nv.shared.reserved.0,"aw",@nobits
	.weak		__nv_reservedSMEM_offset_0_alias
	.size		__nv_reservedSMEM_offset_0_alias, 0, 64
	.other		__nv_reservedSMEM_offset_0_alias,@"STO_CUDA_RESERVED_SHARED STV_DEFAULT"
__nv_reservedSMEM_offset_0_alias:
	.zero		0
	.zero		64


//--------------------- .nv.constant0._Z6kernelPdS_S_i --------------------------
	.section	.nv.constant0._Z6kernelPdS_S_i,"a",@progbits
	.sectionflags	@""
	.align	4
.nv.constant0._Z6kernelPdS_S_i:
	.zero		924


//--------------------- SYMBOLS --------------------------

	.type		.nv.reservedSmem.offset0,@object
	.size		.nv.reservedSmem.offset0,0x4
